//
// Generated by NVIDIA NVVM Compiler
//
// Compiler Build ID: CL-36424714
// Cuda compilation tools, release 13.0, V13.0.88
// Based on NVVM 20.0.0
//

.version 9.0
.target sm_100
.address_size 64

	// .globl	_Z10copyScalarPKfPfi

.visible .entry _Z10copyScalarPKfPfi(
	.param .u64 .ptr .align 1 _Z10copyScalarPKfPfi_param_0,
	.param .u64 .ptr .align 1 _Z10copyScalarPKfPfi_param_1,
	.param .u32 _Z10copyScalarPKfPfi_param_2
)
{
	.reg .pred 	%p<2>;
	.reg .b32 	%r<6>;
	.reg .b32 	%f<2>;
	.reg .b64 	%rd<8>;

	ld.param.u64 	%rd1, [_Z10copyScalarPKfPfi_param_0];
	ld.param.u64 	%rd2, [_Z10copyScalarPKfPfi_param_1];
	ld.param.u32 	%r2, [_Z10copyScalarPKfPfi_param_2];
	mov.u32 	%r3, %ctaid.x;
	mov.u32 	%r4, %ntid.x;
	mov.u32 	%r5, %tid.x;
	mad.lo.s32 	%r1, %r3, %r4, %r5;
	setp.ge.s32 	%p1, %r1, %r2;
	@%p1 bra 	$L__BB0_2;
	cvta.to.global.u64 	%rd3, %rd1;
	cvta.to.global.u64 	%rd4, %rd2;
	mul.wide.s32 	%rd5, %r1, 4;
	add.s64 	%rd6, %rd3, %rd5;
	ld.global.nc.f32 	%f1, [%rd6];
	add.s64 	%rd7, %rd4, %rd5;
	st.global.f32 	[%rd7], %f1;
$L__BB0_2:
	ret;

}
	// .globl	_Z29stream_ordered_memory_examplev
.visible .entry _Z29stream_ordered_memory_examplev()
{


	ret;

}
	// .globl	_Z11tma_examplev
.visible .entry _Z11tma_examplev()
{


	ret;

}


// ===== COMPILED SASS (sm_100) =====

	.target	sm_100

	.elftype	@"ET_EXEC"


//--------------------- .note.nv.tkinfo           --------------------------
	.section	.note.nv.tkinfo,"",@"SHT_NOTE"
	.sectionflags	@"SHF_NOTE_NV_TKINFO"
	.tkinfo
        /*0018*/ 	.word	0x00000002
        /*0030*/ 	.string	""
        /*0030*/ 	.string	"ptxas"
        /*0030*/ 	.string	"Cuda compilation tools, release 13.0, V13.0.88"
        /*0030*/ 	.string	"Build cuda_13.0.r13.0/compiler.36424714_0"
        /*0030*/ 	.string	"-arch sm_100 -m 64 "



//--------------------- .note.nv.cuinfo           --------------------------
	.section	.note.nv.cuinfo,"",@"SHT_NOTE"
	.sectionflags	@"SHF_NOTE_NV_CUINFO"
        /*0018*/ 	.short	0x0002
        /*001a*/ 	.short	0x0064
        /*001c*/ 	.short	0x0082
	.zero		2


//--------------------- .nv.info                  --------------------------
	.section	.nv.info,"",@"SHT_CUDA_INFO"
	.align	4


	//----- nvinfo : EIATTR_REGCOUNT
	.align		4
        /*0000*/ 	.byte	0x04, 0x2f
        /*0002*/ 	.short	(.L_1 - .L_0)
	.align		4
.L_0:
        /*0004*/ 	.word	index@(_Z10copyScalarPKfPfi)
        /*0008*/ 	.word	0x0000000a


	//----- nvinfo : EIATTR_FRAME_SIZE
	.align		4
.L_1:
        /*000c*/ 	.byte	0x04, 0x11
        /*000e*/ 	.short	(.L_3 - .L_2)
	.align		4
.L_2:
        /*0010*/ 	.word	index@(_Z10copyScalarPKfPfi)
        /*0014*/ 	.word	0x00000000


	//----- nvinfo : EIATTR_REGCOUNT
	.align		4
.L_3:
        /*0018*/ 	.byte	0x04, 0x2f
        /*001a*/ 	.short	(.L_5 - .L_4)
	.align		4
.L_4:
        /*001c*/ 	.word	index@(_Z29stream_ordered_memory_examplev)
        /*0020*/ 	.word	0x00000004


	//----- nvinfo : EIATTR_FRAME_SIZE
	.align		4
.L_5:
        /*0024*/ 	.byte	0x04, 0x11
        /*0026*/ 	.short	(.L_7 - .L_6)
	.align		4
.L_6:
        /*0028*/ 	.word	index@(_Z29stream_ordered_memory_examplev)
        /*002c*/ 	.word	0x00000000


	//----- nvinfo : EIATTR_REGCOUNT
	.align		4
.L_7:
        /*0030*/ 	.byte	0x04, 0x2f
        /*0032*/ 	.short	(.L_9 - .L_8)
	.align		4
.L_8:
        /*0034*/ 	.word	index@(_Z11tma_examplev)
        /*0038*/ 	.word	0x00000004


	//----- nvinfo : EIATTR_FRAME_SIZE
	.align		4
.L_9:
        /*003c*/ 	.byte	0x04, 0x11
        /*003e*/ 	.short	(.L_11 - .L_10)
	.align		4
.L_10:
        /*0040*/ 	.word	index@(_Z11tma_examplev)
        /*0044*/ 	.word	0x00000000


	//----- nvinfo : EIATTR_MIN_STACK_SIZE
	.align		4
.L_11:
        /*0048*/ 	.byte	0x04, 0x12
        /*004a*/ 	.short	(.L_13 - .L_12)
	.align		4
.L_12:
        /*004c*/ 	.word	index@(_Z11tma_examplev)
        /*0050*/ 	.word	0x00000000


	//----- nvinfo : EIATTR_MIN_STACK_SIZE
	.align		4
.L_13:
        /*0054*/ 	.byte	0x04, 0x12
        /*0056*/ 	.short	(.L_15 - .L_14)
	.align		4
.L_14:
        /*0058*/ 	.word	index@(_Z29stream_ordered_memory_examplev)
        /*005c*/ 	.word	0x00000000


	//----- nvinfo : EIATTR_MIN_STACK_SIZE
	.align		4
.L_15:
        /*0060*/ 	.byte	0x04, 0x12
        /*0062*/ 	.short	(.L_17 - .L_16)
	.align		4
.L_16:
        /*0064*/ 	.word	index@(_Z10copyScalarPKfPfi)
        /*0068*/ 	.word	0x00000000
.L_17:


//--------------------- .nv.compat                --------------------------
	.section	.nv.compat,"",@"SHT_CUDA_COMPAT_INFO"
	.align	4
        /*0000*/ 	.byte	0x02, 0x09, 0x00, 0x00, 0x02, 0x02, 0x01, 0x00, 0x02, 0x05, 0x05, 0x00, 0x03, 0x07, 0x01, 0x01
        /*0010*/ 	.byte	0x02, 0x03, 0x00, 0x00, 0x02, 0x06, 0x01, 0x00, 0x04, 0x0b, 0x08, 0x00, 0x09, 0x00, 0x00, 0x00
        /*0020*/ 	.byte	0x00, 0x00, 0x00, 0x00


//--------------------- .nv.info._Z11tma_examplev --------------------------
	.section	.nv.info._Z11tma_examplev,"",@"SHT_CUDA_INFO"
	.sectionflags	@""
	.align	4


	//----- nvinfo : EIATTR_CUDA_API_VERSION
	.align		4
        /*0000*/ 	.byte	0x04, 0x37
        /*0002*/ 	.short	(.L_19 - .L_18)
.L_18:
        /*0004*/ 	.word	0x00000082


	//----- nvinfo : EIATTR_SPARSE_MMA_MASK
	.align		4
.L_19:
        /*0008*/ 	.byte	0x03, 0x50
        /*000a*/ 	.short	0x0000


	//----- nvinfo : EIATTR_MAXREG_COUNT
	.align		4
        /*000c*/ 	.byte	0x03, 0x1b
        /*000e*/ 	.short	0x00ff


	//----- nvinfo : EIATTR_MERCURY_ISA_VERSION
	.align		4
        /*0010*/ 	.byte	0x03, 0x5f
        /*0012*/ 	.short	0x0101


	//----- nvinfo : EIATTR_VRC_CTA_INIT_COUNT
	.align		4
        /*0014*/ 	.byte	0x02, 0x4a
	.zero		1
	.zero		1


	//----- nvinfo : EIATTR_EXIT_INSTR_OFFSETS
	.align		4
        /*0018*/ 	.byte	0x04, 0x1c
        /*001a*/ 	.short	(.L_21 - .L_20)


	//   ....[0]....
.L_20:
        /*001c*/ 	.word	0x00000010


	//----- nvinfo : EIATTR_SW_WAR
	.align		4
.L_21:
        /*0020*/ 	.byte	0x04, 0x36
        /*0022*/ 	.short	(.L_23 - .L_22)
.L_22:
        /*0024*/ 	.word	0x00000008
.L_23:


//--------------------- .nv.info._Z29stream_ordered_memory_examplev --------------------------
	.section	.nv.info._Z29stream_ordered_memory_examplev,"",@"SHT_CUDA_INFO"
	.sectionflags	@""
	.align	4


	//----- nvinfo : EIATTR_CUDA_API_VERSION
	.align		4
        /*0000*/ 	.byte	0x04, 0x37
        /*0002*/ 	.short	(.L_25 - .L_24)
.L_24:
        /*0004*/ 	.word	0x00000082


	//----- nvinfo : EIATTR_SPARSE_MMA_MASK
	.align		4
.L_25:
        /*0008*/ 	.byte	0x03, 0x50
        /*000a*/ 	.short	0x0000


	//----- nvinfo : EIATTR_MAXREG_COUNT
	.align		4
        /*000c*/ 	.byte	0x03, 0x1b
        /*000e*/ 	.short	0x00ff


	//----- nvinfo : EIATTR_MERCURY_ISA_VERSION
	.align		4
        /*0010*/ 	.byte	0x03, 0x5f
        /*0012*/ 	.short	0x0101


	//----- nvinfo : EIATTR_VRC_CTA_INIT_COUNT
	.align		4
        /*0014*/ 	.byte	0x02, 0x4a
	.zero		1
	.zero		1


	//----- nvinfo : EIATTR_EXIT_INSTR_OFFSETS
	.align		4
        /*0018*/ 	.byte	0x04, 0x1c
        /*001a*/ 	.short	(.L_27 - .L_26)


	//   ....[0]....
.L_26:
        /*001c*/ 	.word	0x00000010


	//----- nvinfo : EIATTR_SW_WAR
	.align		4
.L_27:
        /*0020*/ 	.byte	0x04, 0x36
        /*0022*/ 	.short	(.L_29 - .L_28)
.L_28:
        /*0024*/ 	.word	0x00000008
.L_29:


//--------------------- .nv.info._Z10copyScalarPKfPfi --------------------------
	.section	.nv.info._Z10copyScalarPKfPfi,"",@"SHT_CUDA_INFO"
	.sectionflags	@""
	.align	4


	//----- nvinfo : EIATTR_CUDA_API_VERSION
	.align		4
        /*0000*/ 	.byte	0x04, 0x37
        /*0002*/ 	.short	(.L_31 - .L_30)
.L_30:
        /*0004*/ 	.word	0x00000082


	//----- nvinfo : EIATTR_KPARAM_INFO
	.align		4
.L_31:
        /*0008*/ 	.byte	0x04, 0x17
        /*000a*/ 	.short	(.L_33 - .L_32)
.L_32:
        /*000c*/ 	.word	0x00000000
        /*0010*/ 	.short	0x0002
        /*0012*/ 	.short	0x0010
        /*0014*/ 	.byte	0x00, 0xf0, 0x11, 0x00


	//----- nvinfo : EIATTR_KPARAM_INFO
	.align		4
.L_33:
        /*0018*/ 	.byte	0x04, 0x17
        /*001a*/ 	.short	(.L_35 - .L_34)
.L_34:
        /*001c*/ 	.word	0x00000000
        /*0020*/ 	.short	0x0001
        /*0022*/ 	.short	0x0008
        /*0024*/ 	.byte	0x00, 0xf5, 0x21, 0x00


	//----- nvinfo : EIATTR_KPARAM_INFO
	.align		4
.L_35:
        /*0028*/ 	.byte	0x04, 0x17
        /*002a*/ 	.short	(.L_37 - .L_36)
.L_36:
        /*002c*/ 	.word	0x00000000
        /*0030*/ 	.short	0x0000
        /*0032*/ 	.short	0x0000
        /*0034*/ 	.byte	0x00, 0xf5, 0x21, 0x00


	//----- nvinfo : EIATTR_SPARSE_MMA_MASK
	.align		4
.L_37:
        /*0038*/ 	.byte	0x03, 0x50
        /*003a*/ 	.short	0x0000


	//----- nvinfo : EIATTR_MAXREG_COUNT
	.align		4
        /*003c*/ 	.byte	0x03, 0x1b
        /*003e*/ 	.short	0x00ff


	//----- nvinfo : EIATTR_MERCURY_ISA_VERSION
	.align		4
        /*0040*/ 	.byte	0x03, 0x5f
        /*0042*/ 	.short	0x0101


	//----- nvinfo : EIATTR_VRC_CTA_INIT_COUNT
	.align		4
        /*0044*/ 	.byte	0x02, 0x4a
	.zero		1
	.zero		1


	//----- nvinfo : EIATTR_EXIT_INSTR_OFFSETS
	.align		4
        /*0048*/ 	.byte	0x04, 0x1c
        /*004a*/ 	.short	(.L_39 - .L_38)


	//   ....[0]....
.L_38:
        /*004c*/ 	.word	0x00000070


	//   ....[1]....
        /*0050*/ 	.word	0x000000f0


	//----- nvinfo : EIATTR_CBANK_PARAM_SIZE
	.align		4
.L_39:
        /*0054*/ 	.byte	0x03, 0x19
        /*0056*/ 	.short	0x0014


	//----- nvinfo : EIATTR_PARAM_CBANK
	.align		4
        /*0058*/ 	.byte	0x04, 0x0a
        /*005a*/ 	.short	(.L_41 - .L_40)
	.align		4
.L_40:
        /*005c*/ 	.word	index@(.nv.constant0._Z10copyScalarPKfPfi)
        /*0060*/ 	.short	0x0380
        /*0062*/ 	.short	0x0014


	//----- nvinfo : EIATTR_SW_WAR
	.align		4
.L_41:
        /*0064*/ 	.byte	0x04, 0x36
        /*0066*/ 	.short	(.L_43 - .L_42)
.L_42:
        /*0068*/ 	.word	0x00000008
.L_43:


//--------------------- .nv.callgraph             --------------------------
	.section	.nv.callgraph,"",@"SHT_CUDA_CALLGRAPH"
	.align	4
	.sectionentsize	8
	.align		4
        /*0000*/ 	.word	0x00000000
	.align		4
        /*0004*/ 	.word	0xffffffff
	.align		4
        /*0008*/ 	.word	0x00000000
	.align		4
        /*000c*/ 	.word	0xfffffffe
	.align		4
        /*0010*/ 	.word	0x00000000
	.align		4
        /*0014*/ 	.word	0xfffffffd
	.align		4
        /*0018*/ 	.word	0x00000000
	.align		4
        /*001c*/ 	.word	0xfffffffc


//--------------------- .text._Z11tma_examplev    --------------------------
	.section	.text._Z11tma_examplev,"ax",@progbits
	.align	128
        .global         _Z11tma_examplev
        .type           _Z11tma_examplev,@function
        .size           _Z11tma_examplev,(.L_x_3 - _Z11tma_examplev)
        .other          _Z11tma_examplev,@"STO_CUDA_ENTRY STV_DEFAULT"
_Z11tma_examplev:
.text._Z11tma_examplev:
[----:B------:R-:W-:Y:S01]  /*0000*/  LDC R1, c[0x0][0x37c] ;  /* 0x0000df00ff017b82 */ /* 0x000fe20000000800 */
[----:B------:R-:W-:Y:S05]  /*0010*/  EXIT ;  /* 0x000000000000794d */ /* 0x000fea0003800000 */
.L_x_0:
[----:B------:R-:W-:-:S00]  /*0020*/  BRA `(.L_x_0) ;  /* 0xfffffffc00fc7947 */ /* 0x000fc0000383ffff */
[----:B------:R-:W-:-:S00]  /*0030*/  NOP ;  /* 0x0000000000007918 */ /* 0x000fc00000000000 */
        /* <DEDUP_REMOVED lines=12> */
.L_x_3:


//--------------------- .text._Z29stream_ordered_memory_examplev --------------------------
	.section	.text._Z29stream_ordered_memory_examplev,"ax",@progbits
	.align	128
        .global         _Z29stream_ordered_memory_examplev
        .type           _Z29stream_ordered_memory_examplev,@function
        .size           _Z29stream_ordered_memory_examplev,(.L_x_4 - _Z29stream_ordered_memory_examplev)
        .other          _Z29stream_ordered_memory_examplev,@"STO_CUDA_ENTRY STV_DEFAULT"
_Z29stream_ordered_memory_examplev:
.text._Z29stream_ordered_memory_examplev:
[----:B------:R-:W-:Y:S01]  /*0000*/  LDC R1, c[0x0][0x37c] ;  /* 0x0000df00ff017b82 */ /* 0x000fe20000000800 */
[----:B------:R-:W-:Y:S05]  /*0010*/  EXIT ;  /* 0x000000000000794d */ /* 0x000fea0003800000 */
.L_x_1:
        /* <DEDUP_REMOVED lines=14> */
.L_x_4:


//--------------------- .text._Z10copyScalarPKfPfi --------------------------
	.section	.text._Z10copyScalarPKfPfi,"ax",@progbits
	.align	128
        .global         _Z10copyScalarPKfPfi
        .type           _Z10copyScalarPKfPfi,@function
        .size           _Z10copyScalarPKfPfi,(.L_x_5 - _Z10copyScalarPKfPfi)
        .other          _Z10copyScalarPKfPfi,@"STO_CUDA_ENTRY STV_DEFAULT"
_Z10copyScalarPKfPfi:
.text._Z10copyScalarPKfPfi:
[----:B------:R-:W-:Y:S01]  /*0000*/  LDC R1, c[0x0][0x37c] ;  /* 0x0000df00ff017b82 */ /* 0x000fe20000000800 */
[----:B------:R-:W0:Y:S07]  /*0010*/  S2R R0, SR_TID.X ;  /* 0x0000000000007919 */ /* 0x000e2e0000002100 */
[----:B------:R-:W0:Y:S01]  /*0020*/  S2UR UR4, SR_CTAID.X ;  /* 0x00000000000479c3 */ /* 0x000e220000002500 */
[----:B------:R-:W1:Y:S07]  /*0030*/  LDCU UR5, c[0x0][0x390] ;  /* 0x00007200ff0577ac */ /* 0x000e6e0008000800 */
[----:B------:R-:W0:Y:S02]  /*0040*/  LDC R7, c[0x0][0x360] ;  /* 0x0000d800ff077b82 */ /* 0x000e240000000800 */
[----:B0-----:R-:W-:-:S05]  /*0050*/  IMAD R7, R7, UR4, R0 ;  /* 0x0000000407077c24 */ /* 0x001fca000f8e0200 */
[----:B-1----:R-:W-:-:S13]  /*0060*/  ISETP.GE.AND P0, PT, R7, UR5, PT ;  /* 0x0000000507007c0c */ /* 0x002fda000bf06270 */
[----:B------:R-:W-:Y:S05]  /*0070*/  @P0 EXIT ;  /* 0x000000000000094d */ /* 0x000fea0003800000 */
[----:B------:R-:W0:Y:S01]  /*0080*/  LDC.64 R2, c[0x0][0x380] ;  /* 0x0000e000ff027b82 */ /* 0x000e220000000a00 */
[----:B------:R-:W1:Y:S07]  /*0090*/  LDCU.64 UR4, c[0x0][0x358] ;  /* 0x00006b00ff0477ac */ /* 0x000e6e0008000a00 */
[----:B------:R-:W2:Y:S01]  /*00a0*/  LDC.64 R4, c[0x0][0x388] ;  /* 0x0000e200ff047b82 */ /* 0x000ea20000000a00 */
[----:B0-----:R-:W-:-:S06]  /*00b0*/  IMAD.WIDE R2, R7, 0x4, R2 ;  /* 0x0000000407027825 */ /* 0x001fcc00078e0202 */
[----:B-1----:R-:W3:Y:S01]  /*00c0*/  LDG.E.CONSTANT R3, desc[UR4][R2.64] ;  /* 0x0000000402037981 */ /* 0x002ee2000c1e9900 */
[----:B--2---:R-:W-:-:S05]  /*00d0*/  IMAD.WIDE R4, R7, 0x4, R4 ;  /* 0x0000000407047825 */ /* 0x004fca00078e0204 */
[----:B---3--:R-:W-:Y:S01]  /*00e0*/  STG.E desc[UR4][R4.64], R3 ;  /* 0x0000000304007986 */ /* 0x008fe2000c101904 */
[----:B------:R-:W-:Y:S05]  /*00f0*/  EXIT ;  /* 0x000000000000794d */ /* 0x000fea0003800000 */
.L_x_2:
        /* <DEDUP_REMOVED lines=16> */
.L_x_5:


//--------------------- .nv.shared.reserved.0     --------------------------
	.section	.nv.shared.reserved.0,"aw",@nobits
	.weak		__nv_reservedSMEM_offset_0_alias
	.size		__nv_reservedSMEM_offset_0_alias, 0, 64
	.other		__nv_reservedSMEM_offset_0_alias,@"STO_CUDA_RESERVED_SHARED STV_DEFAULT"
__nv_reservedSMEM_offset_0_alias:
	.zero		0
	.zero		64


//--------------------- .nv.constant0._Z11tma_examplev --------------------------
	.section	.nv.constant0._Z11tma_examplev,"a",@progbits
	.sectionflags	@""
	.align	4
.nv.constant0._Z11tma_examplev:
	.zero		896


//--------------------- .nv.constant0._Z29stream_ordered_memory_examplev --------------------------
	.section	.nv.constant0._Z29stream_ordered_memory_examplev,"a",@progbits
	.sectionflags	@""
	.align	4
.nv.constant0._Z29stream_ordered_memory_examplev:
	.zero		896


//--------------------- .nv.constant0._Z10copyScalarPKfPfi --------------------------
	.section	.nv.constant0._Z10copyScalarPKfPfi,"a",@progbits
	.sectionflags	@""
	.align	4
.nv.constant0._Z10copyScalarPKfPfi:
	.zero		916


//--------------------- SYMBOLS --------------------------

	.type		.nv.reservedSmem.offset0,@object
	.size		.nv.reservedSmem.offset0,0x4
